	.headerflags	@"EF_CUDA_TEXMODE_UNIFIED EF_CUDA_64BIT_ADDRESS EF_CUDA_ACCELERATORS EF_CUDA_SM90 EF_CUDA_VIRTUAL_SM(EF_CUDA_SM90)"
	.elftype	@"ET_EXEC"


//--------------------- .nv.info                  --------------------------
	.section	.nv.info,"",@"SHT_CUDA_INFO"
	.align	4


	//----- nvinfo : EIATTR_REGCOUNT
	.align		4
        /*0000*/ 	.byte	0x04, 0x2f
        /*0002*/ 	.short	(.L_3 - .L_2)
	.align		4
.L_2:
        /*0004*/ 	.word	index@(triton_poi_fused__native_batch_norm_legit_no_training_convolution_relu_31)
        /*0008*/ 	.word	0x00000016


	//----- nvinfo : EIATTR_MIN_STACK_SIZE
	.align		4
.L_3:
        /*000c*/ 	.byte	0x04, 0x12
        /*000e*/ 	.short	(.L_5 - .L_4)
	.align		4
.L_4:
        /*0010*/ 	.word	index@(triton_poi_fused__native_batch_norm_legit_no_training_convolution_relu_31)
        /*0014*/ 	.word	0x00000000


	//----- nvinfo : EIATTR_FRAME_SIZE
	.align		4
.L_5:
        /*0018*/ 	.byte	0x04, 0x11
        /*001a*/ 	.short	(.L_7 - .L_6)
	.align		4
.L_6:
        /*001c*/ 	.word	index@(triton_poi_fused__native_batch_norm_legit_no_training_convolution_relu_31)
        /*0020*/ 	.word	0x00000000


	//----- nvinfo : EIATTR_MIN_STACK_SIZE
	.align		4
.L_7:
        /*0024*/ 	.byte	0x04, 0x12
        /*0026*/ 	.short	(.L_9 - .L_8)
	.align		4
.L_8:
        /*0028*/ 	.word	index@(triton_poi_fused__native_batch_norm_legit_no_training_convolution_relu_31)
        /*002c*/ 	.word	0x00000000
.L_9:


//--------------------- .nv.info.triton_poi_fused__native_batch_norm_legit_no_training_convolution_relu_31 --------------------------
	.section	.nv.info.triton_poi_fused__native_batch_norm_legit_no_training_convolution_relu_31,"",@"SHT_CUDA_INFO"
	.sectionflags	@""
	.align	4


	//----- nvinfo : EIATTR_CUDA_API_VERSION
	.align		4
        /*0000*/ 	.byte	0x04, 0x37
        /*0002*/ 	.short	(.L_11 - .L_10)
.L_10:
        /*0004*/ 	.word	0x0000007c


	//----- nvinfo : EIATTR_KPARAM_INFO
	.align		4
.L_11:
        /*0008*/ 	.byte	0x04, 0x17
        /*000a*/ 	.short	(.L_13 - .L_12)
.L_12:
        /*000c*/ 	.word	0x00000000
        /*0010*/ 	.short	0x0007
        /*0012*/ 	.short	0x0038
        /*0014*/ 	.byte	0x00, 0xf0, 0x11, 0x00


	//----- nvinfo : EIATTR_KPARAM_INFO
	.align		4
.L_13:
        /*0018*/ 	.byte	0x04, 0x17
        /*001a*/ 	.short	(.L_15 - .L_14)
.L_14:
        /*001c*/ 	.word	0x00000000
        /*0020*/ 	.short	0x0006
        /*0022*/ 	.short	0x0030
        /*0024*/ 	.byte	0x00, 0xf4, 0x21, 0x00


	//----- nvinfo : EIATTR_KPARAM_INFO
	.align		4
.L_15:
        /*0028*/ 	.byte	0x04, 0x17
        /*002a*/ 	.short	(.L_17 - .L_16)
.L_16:
        /*002c*/ 	.word	0x00000000
        /*0030*/ 	.short	0x0005
        /*0032*/ 	.short	0x0028
        /*0034*/ 	.byte	0x00, 0xf4, 0x21, 0x00


	//----- nvinfo : EIATTR_KPARAM_INFO
	.align		4
.L_17:
        /*0038*/ 	.byte	0x04, 0x17
        /*003a*/ 	.short	(.L_19 - .L_18)
.L_18:
        /*003c*/ 	.word	0x00000000
        /*0040*/ 	.short	0x0004
        /*0042*/ 	.short	0x0020
        /*0044*/ 	.byte	0x00, 0xf4, 0x21, 0x00


	//----- nvinfo : EIATTR_KPARAM_INFO
	.align		4
.L_19:
        /*0048*/ 	.byte	0x04, 0x17
        /*004a*/ 	.short	(.L_21 - .L_20)
.L_20:
        /*004c*/ 	.word	0x00000000
        /*0050*/ 	.short	0x0003
        /*0052*/ 	.short	0x0018
        /*0054*/ 	.byte	0x00, 0xf4, 0x21, 0x00


	//----- nvinfo : EIATTR_KPARAM_INFO
	.align		4
.L_21:
        /*0058*/ 	.byte	0x04, 0x17
        /*005a*/ 	.short	(.L_23 - .L_22)
.L_22:
        /*005c*/ 	.word	0x00000000
        /*0060*/ 	.short	0x0002
        /*0062*/ 	.short	0x0010
        /*0064*/ 	.byte	0x00, 0xf4, 0x21, 0x00


	//----- nvinfo : EIATTR_KPARAM_INFO
	.align		4
.L_23:
        /*0068*/ 	.byte	0x04, 0x17
        /*006a*/ 	.short	(.L_25 - .L_24)
.L_24:
        /*006c*/ 	.word	0x00000000
        /*0070*/ 	.short	0x0001
        /*0072*/ 	.short	0x0008
        /*0074*/ 	.byte	0x00, 0xf4, 0x21, 0x00


	//----- nvinfo : EIATTR_KPARAM_INFO
	.align		4
.L_25:
        /*0078*/ 	.byte	0x04, 0x17
        /*007a*/ 	.short	(.L_27 - .L_26)
.L_26:
        /*007c*/ 	.word	0x00000000
        /*0080*/ 	.short	0x0000
        /*0082*/ 	.short	0x0000
        /*0084*/ 	.byte	0x00, 0xf4, 0x21, 0x00


	//----- nvinfo : EIATTR_SPARSE_MMA_MASK
	.align		4
.L_27:
        /*0088*/ 	.byte	0x03, 0x50
        /*008a*/ 	.short	0x0000


	//----- nvinfo : EIATTR_MAXREG_COUNT
	.align		4
        /*008c*/ 	.byte	0x03, 0x1b
        /*008e*/ 	.short	0x00ff


	//----- nvinfo : EIATTR_EXIT_INSTR_OFFSETS
	.align		4
        /*0090*/ 	.byte	0x04, 0x1c
        /*0092*/ 	.short	(.L_29 - .L_28)


	//   ....[0]....
.L_28:
        /*0094*/ 	.word	0x00000430


	//----- nvinfo : EIATTR_REQNTID
	.align		4
.L_29:
        /*0098*/ 	.byte	0x04, 0x10
        /*009a*/ 	.short	(.L_31 - .L_30)
.L_30:
        /*009c*/ 	.word	0x00000080
        /*00a0*/ 	.word	0x00000001
        /*00a4*/ 	.word	0x00000001


	//----- nvinfo : EIATTR_CBANK_PARAM_SIZE
	.align		4
.L_31:
        /*00a8*/ 	.byte	0x03, 0x19
        /*00aa*/ 	.short	0x003c


	//----- nvinfo : EIATTR_PARAM_CBANK
	.align		4
        /*00ac*/ 	.byte	0x04, 0x0a
        /*00ae*/ 	.short	(.L_33 - .L_32)
	.align		4
.L_32:
        /*00b0*/ 	.word	index@(.nv.constant0.triton_poi_fused__native_batch_norm_legit_no_training_convolution_relu_31)
        /*00b4*/ 	.short	0x0210
        /*00b6*/ 	.short	0x003c


	//----- nvinfo : EIATTR_SW_WAR
	.align		4
.L_33:
        /*00b8*/ 	.byte	0x04, 0x36
        /*00ba*/ 	.short	(.L_35 - .L_34)
.L_34:
        /*00bc*/ 	.word	0x00000008
.L_35:


//--------------------- .nv.callgraph             --------------------------
	.section	.nv.callgraph,"",@"SHT_CUDA_CALLGRAPH"
	.align	4
	.sectionentsize	8
	.align		4
        /*0000*/ 	.word	0x00000000
	.align		4
        /*0004*/ 	.word	0xffffffff
	.align		4
        /*0008*/ 	.word	0x00000000
	.align		4
        /*000c*/ 	.word	0xfffffffe
	.align		4
        /*0010*/ 	.word	0x00000000
	.align		4
        /*0014*/ 	.word	0xfffffffd
	.align		4
        /*0018*/ 	.word	0x00000000
	.align		4
        /*001c*/ 	.word	0xfffffffc


//--------------------- .nv.constant4             --------------------------
	.section	.nv.constant4,"a",@progbits
	.align	8
	.align		8
.nv.constant4:
        /*0000*/ 	.dword	_$_str
	.align		8
        /*0008*/ 	.dword	_$_str_$_2


//--------------------- .text.triton_poi_fused__native_batch_norm_legit_no_training_convolution_relu_31 --------------------------
	.section	.text.triton_poi_fused__native_batch_norm_legit_no_training_convolution_relu_31,"ax",@progbits
	.align	128
        .global         triton_poi_fused__native_batch_norm_legit_no_training_convolution_relu_31
        .type           triton_poi_fused__native_batch_norm_legit_no_training_convolution_relu_31,@function
        .size           triton_poi_fused__native_batch_norm_legit_no_training_convolution_relu_31,(.L_x_1 - triton_poi_fused__native_batch_norm_legit_no_training_convolution_relu_31)
        .other          triton_poi_fused__native_batch_norm_legit_no_training_convolution_relu_31,@"STO_CUDA_ENTRY STV_DEFAULT"
triton_poi_fused__native_batch_norm_legit_no_training_convolution_relu_31:
.text.triton_poi_fused__native_batch_norm_legit_no_training_convolution_relu_31:
[----:B------:R-:W-:Y:S01]  /*0000*/  LDC R1, c[0x0][0x28] ;  /* 0x00000a00ff017b82 */ /* 0x000fe20000000800 */
[----:B------:R-:W1:Y:S07]  /*0010*/  S2R R0, SR_TID.X ;  /* 0x0000000000007919 */ /* 0x000e6e0000002100 */
[----:B------:R-:W2:Y:S01]  /*0020*/  LDC.64 R6, c[0x0][0x228] ;  /* 0x00008a00ff067b82 */ /* 0x000ea20000000a00 */
[----:B------:R-:W-:Y:S01]  /*0030*/  ULDC.64 UR4, c[0x0][0x208] ;  /* 0x0000820000047ab9 */ /* 0x000fe20000000a00 */
[----:B------:R-:W3:Y:S06]  /*0040*/  S2R R5, SR_CTAID.X ;  /* 0x0000000000057919 */ /* 0x000eec0000002500 */
[----:B------:R-:W4:Y:S08]  /*0050*/  LDC.64 R12, c[0x0][0x218] ;  /* 0x00008600ff0c7b82 */ /* 0x000f300000000a00 */
[----:B------:R-:W5:Y:S08]  /*0060*/  LDC.64 R14, c[0x0][0x220] ;  /* 0x00008800ff0e7b82 */ /* 0x000f700000000a00 */
[----:B------:R-:W5:Y:S01]  /*0070*/  LDC.64 R10, c[0x0][0x238] ;  /* 0x00008e00ff0a7b82 */ /* 0x000f620000000a00 */
[----:B-1----:R-:W-:-:S07]  /*0080*/  SHF.L.U32 R0, R0, 0x1, RZ ;  /* 0x0000000100007819 */ /* 0x002fce00000006ff */
[----:B------:R-:W1:Y:S01]  /*0090*/  LDC.64 R16, c[0x0][0x230] ;  /* 0x00008c00ff107b82 */ /* 0x000e620000000a00 */
[----:B---3--:R-:W-:Y:S02]  /*00a0*/  SHF.R.S32.HI R3, RZ, 0x17, R5 ;  /* 0x00000017ff037819 */ /* 0x008fe40000011405 */
[----:B------:R-:W-:Y:S02]  /*00b0*/  LOP3.LUT R0, R0, 0xfe, RZ, 0xc0, !PT ;  /* 0x000000fe00007812 */ /* 0x000fe400078ec0ff */
[----:B------:R-:W-:Y:S02]  /*00c0*/  SGXT R3, R3, 0x1 ;  /* 0x000000010303781a */ /* 0x000fe40000000200 */
[----:B------:R-:W-:-:S04]  /*00d0*/  LEA R0, R5, R0, 0x8 ;  /* 0x0000000005007211 */ /* 0x000fc800078e40ff */
[----:B------:R-:W-:-:S04]  /*00e0*/  LEA.HI R3, R3, R0, RZ, 0x6 ;  /* 0x0000000003037211 */ /* 0x000fc800078f30ff */
[----:B------:R-:W-:-:S04]  /*00f0*/  LOP3.LUT R3, R3, 0xffffffc0, RZ, 0xc0, !PT ;  /* 0xffffffc003037812 */ /* 0x000fc800078ec0ff */
[----:B------:R-:W-:Y:S02]  /*0100*/  IADD3 R8, R0, -R3, RZ ;  /* 0x8000000300087210 */ /* 0x000fe40007ffe0ff */
[----:B------:R-:W3:Y:S03]  /*0110*/  LDC.64 R2, c[0x0][0x210] ;  /* 0x00008400ff027b82 */ /* 0x000ee60000000a00 */
[----:B--2---:R-:W-:-:S06]  /*0120*/  IMAD.WIDE R6, R8, 0x4, R6 ;  /* 0x0000000408067825 */ /* 0x004fcc00078e0206 */
[----:B------:R-:W2:Y:S01]  /*0130*/  LDG.E.EL.64 R6, desc[UR4][R6.64] ;  /* 0x0000000406067981 */ /* 0x000ea2000c2e1b00 */
[----:B----4-:R-:W-:-:S04]  /*0140*/  IMAD.WIDE R12, R8, 0x4, R12 ;  /* 0x00000004080c7825 */ /* 0x010fc800078e020c */
[C---:B-----5:R-:W-:Y:S02]  /*0150*/  IMAD.WIDE R14, R8.reuse, 0x4, R14 ;  /* 0x00000004080e7825 */ /* 0x060fe400078e020e */
[----:B------:R-:W4:Y:S02]  /*0160*/  LDG.E.EL.64 R12, desc[UR4][R12.64] ;  /* 0x000000040c0c7981 */ /* 0x000f24000c2e1b00 */
[----:B0-----:R-:W-:Y:S02]  /*0170*/  IMAD.WIDE R10, R8, 0x4, R10 ;  /* 0x00000004080a7825 */ /* 0x001fe400078e020a */
[----:B------:R-:W5:Y:S02]  /*0180*/  LDG.E.EL.64 R14, desc[UR4][R14.64] ;  /* 0x000000040e0e7981 */ /* 0x000f64000c2e1b00 */
[----:B---3--:R-:W-:Y:S02]  /*0190*/  IMAD.WIDE R2, R0, 0x4, R2 ;  /* 0x0000000400027825 */ /* 0x008fe400078e0202 */
[----:B------:R-:W3:Y:S04]  /*01a0*/  LDG.E.EL.64 R10, desc[UR4][R10.64] ;  /* 0x000000040a0a7981 */ /* 0x000ee8000c2e1b00 */
[----:B------:R-:W4:Y:S01]  /*01b0*/  LDG.E.64 R4, desc[UR4][R2.64] ;  /* 0x0000000402047981 */ /* 0x000f22000c1e1b00 */
[----:B-1----:R-:W-:-:S05]  /*01c0*/  IMAD.WIDE R16, R8, 0x4, R16 ;  /* 0x0000000408107825 */ /* 0x002fca00078e0210 */
[----:B------:R0:W3:Y:S02]  /*01d0*/  LDG.E.EL.64 R8, desc[UR4][R16.64] ;  /* 0x0000000410087981 */ /* 0x0000e4000c2e1b00 */
[----:B0-----:R-:W-:Y:S01]  /*01e0*/  HFMA2.MMA R16, -RZ, RZ, 1.625, 0 ;  /* 0x3e800000ff107435 */ /* 0x001fe200000001ff */
[----:B--2---:R-:W-:Y:S01]  /*01f0*/  FADD R6, R6, 9.9999997473787516356e-06 ;  /* 0x3727c5ac06067421 */ /* 0x004fe20000000000 */
[----:B------:R-:W-:-:S03]  /*0200*/  FADD R7, R7, 9.9999997473787516356e-06 ;  /* 0x3727c5ac07077421 */ /* 0x000fc60000000000 */
[----:B------:R-:W0:Y:S08]  /*0210*/  MUFU.SQRT R18, R6 ;  /* 0x0000000600127308 */ /* 0x000e300000002000 */
[----:B------:R1:W2:Y:S01]  /*0220*/  MUFU.SQRT R19, R7 ;  /* 0x0000000700137308 */ /* 0x0002a20000002000 */
[C---:B0-----:R-:W-:Y:S02]  /*0230*/  FSETP.GT.AND P0, PT, R18.reuse, 8.50705917302346158658e+37, PT ;  /* 0x7e8000001200780b */ /* 0x041fe40003f04000 */
[----:B------:R-:W-:Y:S01]  /*0240*/  FSETP.GEU.AND P2, PT, R18, 1.175494350822287508e-38, PT ;  /* 0x008000001200780b */ /* 0x000fe20003f4e000 */
[----:B-1----:R-:W0:Y:S01]  /*0250*/  LDC.64 R6, c[0x0][0x240] ;  /* 0x00009000ff067b82 */ /* 0x002e220000000a00 */
[----:B--2---:R-:W-:-:S02]  /*0260*/  FSETP.GT.AND P1, PT, R19, 8.50705917302346158658e+37, PT ;  /* 0x7e8000001300780b */ /* 0x004fc40003f24000 */
[----:B------:R-:W-:-:S07]  /*0270*/  FSETP.GEU.AND P3, PT, R19, 1.175494350822287508e-38, PT ;  /* 0x008000001300780b */ /* 0x000fce0003f6e000 */
[----:B------:R-:W-:-:S04]  /*0280*/  @P0 FMUL R18, R18, 0.25 ;  /* 0x3e80000012120820 */ /* 0x000fc80000400000 */
[----:B------:R-:W-:Y:S01]  /*0290*/  @!P2 FMUL R18, R18, 16777216 ;  /* 0x4b8000001212a820 */ /* 0x000fe20000400000 */
[----:B------:R-:W-:-:S04]  /*02a0*/  @P1 FMUL R19, R19, 0.25 ;  /* 0x3e80000013131820 */ /* 0x000fc80000400000 */
[----:B------:R-:W-:Y:S01]  /*02b0*/  @!P3 FMUL R19, R19, 16777216 ;  /* 0x4b8000001313b820 */ /* 0x000fe20000400000 */
[----:B------:R-:W1:Y:S01]  /*02c0*/  MUFU.RCP R18, R18 ;  /* 0x0000001200127308 */ /* 0x000e620000001000 */
[----:B------:R-:W-:-:S07]  /*02d0*/  FSEL R17, R16, 1, P0 ;  /* 0x3f80000010117808 */ /* 0x000fce0000000000 */
[----:B------:R-:W2:Y:S01]  /*02e0*/  MUFU.RCP R19, R19 ;  /* 0x0000001300137308 */ /* 0x000ea20000001000 */
[----:B------:R-:W-:Y:S01]  /*02f0*/  FSEL R16, R16, 1, P1 ;  /* 0x3f80000010107808 */ /* 0x000fe20000800000 */
[----:B------:R-:W-:Y:S01]  /*0300*/  @!P2 FMUL R17, R17, 16777216 ;  /* 0x4b8000001111a820 */ /* 0x000fe20000400000 */
[----:B----4-:R-:W-:Y:S01]  /*0310*/  FADD R4, R4, R12 ;  /* 0x0000000c04047221 */ /* 0x010fe20000000000 */
[----:B------:R-:W-:Y:S02]  /*0320*/  FADD R5, R5, R13 ;  /* 0x0000000d05057221 */ /* 0x000fe40000000000 */
[----:B------:R-:W-:Y:S01]  /*0330*/  @!P3 FMUL R16, R16, 16777216 ;  /* 0x4b8000001010b820 */ /* 0x000fe20000400000 */
[----:B-1----:R-:W-:Y:S01]  /*0340*/  FMUL R17, R18, R17 ;  /* 0x0000001112117220 */ /* 0x002fe20000400000 */
[----:B-----5:R-:W-:Y:S01]  /*0350*/  FADD R14, -R14, R4 ;  /* 0x000000040e0e7221 */ /* 0x020fe20000000100 */
[----:B------:R-:W-:Y:S01]  /*0360*/  FADD R15, -R15, R5 ;  /* 0x000000050f0f7221 */ /* 0x000fe20000000100 */
[----:B--2---:R-:W-:-:S02]  /*0370*/  FMUL R16, R19, R16 ;  /* 0x0000001013107220 */ /* 0x004fc40000400000 */
[----:B------:R-:W-:Y:S02]  /*0380*/  FMUL R17, R14, R17 ;  /* 0x000000110e117220 */ /* 0x000fe40000400000 */
[----:B------:R-:W-:Y:S02]  /*0390*/  FMUL R16, R15, R16 ;  /* 0x000000100f107220 */ /* 0x000fe40000400000 */
[----:B---3--:R-:W-:Y:S02]  /*03a0*/  FFMA R8, R8, R17, R10 ;  /* 0x0000001108087223 */ /* 0x008fe4000000000a */
[----:B------:R-:W-:-:S03]  /*03b0*/  FFMA R9, R9, R16, R11 ;  /* 0x0000001009097223 */ /* 0x000fc6000000000b */
[----:B------:R-:W-:Y:S02]  /*03c0*/  FSETP.GEU.AND P0, PT, R8, RZ, PT ;  /* 0x000000ff0800720b */ /* 0x000fe40003f0e000 */
[C---:B------:R-:W-:Y:S01]  /*03d0*/  FSETP.GEU.AND P1, PT, R9.reuse, RZ, PT ;  /* 0x000000ff0900720b */ /* 0x040fe20003f2e000 */
[----:B0-----:R-:W-:Y:S01]  /*03e0*/  IMAD.WIDE R6, R0, 0x4, R6 ;  /* 0x0000000400067825 */ /* 0x001fe200078e0206 */
[----:B------:R-:W-:Y:S02]  /*03f0*/  FSEL R8, R8, RZ, P0 ;  /* 0x000000ff08087208 */ /* 0x000fe40000000000 */
[----:B------:R-:W-:Y:S01]  /*0400*/  FSEL R9, R9, RZ, P1 ;  /* 0x000000ff09097208 */ /* 0x000fe20000800000 */
[----:B------:R-:W-:Y:S04]  /*0410*/  STG.E.64 desc[UR4][R2.64], R4 ;  /* 0x0000000402007986 */ /* 0x000fe8000c101b04 */
[----:B------:R-:W-:Y:S01]  /*0420*/  STG.E.64 desc[UR4][R6.64], R8 ;  /* 0x0000000806007986 */ /* 0x000fe2000c101b04 */
[----:B------:R-:W-:Y:S05]  /*0430*/  EXIT ;  /* 0x000000000000794d */ /* 0x000fea0003800000 */
.L_x_0:
[----:B------:R-:W-:-:S00]  /*0440*/  BRA `(.L_x_0) ;  /* 0xfffffffc00fc7947 */ /* 0x000fc0000383ffff */
[----:B------:R-:W-:-:S00]  /*0450*/  NOP ;  /* 0x0000000000007918 */ /* 0x000fc00000000000 */
        /* <DEDUP_REMOVED lines=10> */
.L_x_1:


//--------------------- .nv.global.init           --------------------------
	.section	.nv.global.init,"aw",@progbits
.nv.global.init:
	.type		_$_str,@object
	.size		_$_str,(_$_str_$_2 - _$_str)
_$_str:
        /*0000*/ 	.byte	0x5f, 0x5f, 0x43, 0x55, 0x44, 0x41, 0x5f, 0x46, 0x54, 0x5a, 0x00
	.type		_$_str_$_2,@object
	.size		_$_str_$_2,(.L_1 - _$_str_$_2)
_$_str_$_2:
        /*000b*/ 	.byte	0x5f, 0x5f, 0x43, 0x55, 0x44, 0x41, 0x5f, 0x50, 0x52, 0x45, 0x43, 0x5f, 0x53, 0x51, 0x52, 0x54
        /*001b*/ 	.byte	0x00
.L_1:


//--------------------- .nv.constant0.triton_poi_fused__native_batch_norm_legit_no_training_convolution_relu_31 --------------------------
	.section	.nv.constant0.triton_poi_fused__native_batch_norm_legit_no_training_convolution_relu_31,"a",@progbits
	.sectionflags	@""
	.align	4
.nv.constant0.triton_poi_fused__native_batch_norm_legit_no_training_convolution_relu_31:
	.zero		588
